//
// Generated by NVIDIA NVVM Compiler
//
// Compiler Build ID: CL-36424714
// Cuda compilation tools, release 13.0, V13.0.88
// Based on NVVM 20.0.0
//

.version 9.0
.target sm_100
.address_size 64

	// .globl	_Z8populatePiS_S_i

.visible .entry _Z8populatePiS_S_i(
	.param .u64 .ptr .align 1 _Z8populatePiS_S_i_param_0,
	.param .u64 .ptr .align 1 _Z8populatePiS_S_i_param_1,
	.param .u64 .ptr .align 1 _Z8populatePiS_S_i_param_2,
	.param .u32 _Z8populatePiS_S_i_param_3
)
{
	.reg .pred 	%p<3>;
	.reg .b32 	%r<9>;
	.reg .b64 	%rd<11>;

	ld.param.u64 	%rd1, [_Z8populatePiS_S_i_param_0];
	ld.param.u64 	%rd2, [_Z8populatePiS_S_i_param_1];
	ld.param.u64 	%rd3, [_Z8populatePiS_S_i_param_2];
	ld.param.u32 	%r2, [_Z8populatePiS_S_i_param_3];
	mov.u32 	%r3, %ntid.x;
	mov.u32 	%r4, %ctaid.x;
	mov.u32 	%r5, %tid.x;
	mad.lo.s32 	%r1, %r3, %r4, %r5;
	setp.ge.s32 	%p1, %r1, %r2;
	@%p1 bra 	$L__BB0_2;
	cvta.to.global.u64 	%rd4, %rd3;
	cvta.to.global.u64 	%rd5, %rd1;
	cvta.to.global.u64 	%rd6, %rd2;
	mul.wide.s32 	%rd7, %r1, 4;
	add.s64 	%rd8, %rd4, %rd7;
	ld.global.u32 	%r6, [%rd8];
	setp.eq.s32 	%p2, %r6, 0;
	add.s64 	%rd9, %rd5, %rd7;
	ld.global.u32 	%r7, [%rd9];
	selp.b32 	%r8, %r7, 0, %p2;
	add.s64 	%rd10, %rd6, %rd7;
	st.global.u32 	[%rd10], %r8;
$L__BB0_2:
	ret;

}
	// .globl	_Z11cuda_selectPiiS_
.visible .entry _Z11cuda_selectPiiS_(
	.param .u64 .ptr .align 1 _Z11cuda_selectPiiS__param_0,
	.param .u32 _Z11cuda_selectPiiS__param_1,
	.param .u64 .ptr .align 1 _Z11cuda_selectPiiS__param_2
)
{
	.reg .pred 	%p<3>;
	.reg .b32 	%r<9>;
	.reg .b64 	%rd<9>;

	ld.param.u64 	%rd2, [_Z11cuda_selectPiiS__param_0];
	ld.param.u32 	%r4, [_Z11cuda_selectPiiS__param_1];
	mov.u32 	%r5, %ntid.x;
	mov.u32 	%r6, %ctaid.x;
	mov.u32 	%r7, %tid.x;
	mad.lo.s32 	%r1, %r5, %r6, %r7;
	setp.ge.s32 	%p1, %r1, %r4;
	@%p1 bra 	$L__BB1_4;
	cvta.to.global.u64 	%rd3, %rd2;
	shl.b32 	%r8, %r1, 1;
	mul.wide.s32 	%rd4, %r8, 4;
	add.s64 	%rd1, %rd3, %rd4;
	ld.global.u32 	%r2, [%rd1];
	ld.global.u32 	%r3, [%rd1+4];
	setp.le.s32 	%p2, %r2, %r3;
	@%p2 bra 	$L__BB1_3;
	mul.wide.s32 	%rd7, %r1, 4;
	sub.s64 	%rd8, %rd1, %rd7;
	st.global.u32 	[%rd8], %r2;
	bra.uni 	$L__BB1_4;
$L__BB1_3:
	mul.wide.s32 	%rd5, %r1, 4;
	sub.s64 	%rd6, %rd1, %rd5;
	st.global.u32 	[%rd6], %r3;
$L__BB1_4:
	ret;

}
	// .globl	_Z7CompareiPcPiS0_iii
.visible .entry _Z7CompareiPcPiS0_iii(
	.param .u32 _Z7CompareiPcPiS0_iii_param_0,
	.param .u64 .ptr .align 1 _Z7CompareiPcPiS0_iii_param_1,
	.param .u64 .ptr .align 1 _Z7CompareiPcPiS0_iii_param_2,
	.param .u64 .ptr .align 1 _Z7CompareiPcPiS0_iii_param_3,
	.param .u32 _Z7CompareiPcPiS0_iii_param_4,
	.param .u32 _Z7CompareiPcPiS0_iii_param_5,
	.param .u32 _Z7CompareiPcPiS0_iii_param_6
)
{
	.reg .pred 	%p<25>;
	.reg .b16 	%rs<13>;
	.reg .b32 	%r<40>;
	.reg .b64 	%rd<20>;

	ld.param.u32 	%r13, [_Z7CompareiPcPiS0_iii_param_0];
	ld.param.u64 	%rd6, [_Z7CompareiPcPiS0_iii_param_1];
	ld.param.u64 	%rd7, [_Z7CompareiPcPiS0_iii_param_2];
	ld.param.u64 	%rd8, [_Z7CompareiPcPiS0_iii_param_3];
	ld.param.u32 	%r16, [_Z7CompareiPcPiS0_iii_param_4];
	ld.param.u32 	%r14, [_Z7CompareiPcPiS0_iii_param_5];
	ld.param.u32 	%r15, [_Z7CompareiPcPiS0_iii_param_6];
	cvta.to.global.u64 	%rd1, %rd8;
	mov.u32 	%r17, %ntid.x;
	mov.u32 	%r18, %ctaid.x;
	mov.u32 	%r19, %tid.x;
	mad.lo.s32 	%r1, %r17, %r18, %r19;
	setp.ge.s32 	%p4, %r1, %r16;
	mul.wide.s32 	%rd9, %r1, 4;
	add.s64 	%rd2, %rd1, %rd9;
	mov.pred 	%p24, 0;
	@%p4 bra 	$L__BB2_2;
	ld.global.u32 	%r20, [%rd2];
	setp.eq.s32 	%p24, %r20, 0;
$L__BB2_2:
	setp.eq.s32 	%p5, %r1, %r13;
	not.pred 	%p6, %p24;
	or.pred  	%p7, %p5, %p6;
	@%p7 bra 	$L__BB2_14;
	setp.lt.s32 	%p8, %r14, 1;
	mov.b32 	%r39, 0;
	@%p8 bra 	$L__BB2_11;
	cvta.to.global.u64 	%rd3, %rd6;
	sub.s32 	%r23, %r1, %r13;
	mul.lo.s32 	%r2, %r14, %r23;
	mov.b32 	%r39, 0;
	cvt.s64.s32 	%rd11, %r2;
	mov.u32 	%r38, %r39;
$L__BB2_5:
	add.s32 	%r24, %r38, %r13;
	cvt.s64.s32 	%rd10, %r24;
	add.s64 	%rd4, %rd3, %rd10;
	ld.global.u8 	%rs1, [%rd4];
	add.s64 	%rd5, %rd4, %rd11;
	ld.global.u8 	%rs2, [%rd5];
	setp.ne.s16 	%p9, %rs1, %rs2;
	selp.u32 	%r25, 1, 0, %p9;
	add.s32 	%r39, %r39, %r25;
	setp.gt.s32 	%p10, %r39, %r15;
	@%p10 bra 	$L__BB2_11;
	ld.global.u8 	%rs3, [%rd4+1];
	ld.global.u8 	%rs4, [%rd5+1];
	setp.ne.s16 	%p11, %rs3, %rs4;
	selp.u32 	%r26, 1, 0, %p11;
	add.s32 	%r39, %r39, %r26;
	setp.gt.s32 	%p12, %r39, %r15;
	@%p12 bra 	$L__BB2_11;
	ld.global.u8 	%rs5, [%rd4+2];
	ld.global.u8 	%rs6, [%rd5+2];
	setp.ne.s16 	%p13, %rs5, %rs6;
	selp.u32 	%r27, 1, 0, %p13;
	add.s32 	%r39, %r39, %r27;
	setp.gt.s32 	%p14, %r39, %r15;
	@%p14 bra 	$L__BB2_11;
	ld.global.u8 	%rs7, [%rd4+3];
	ld.global.u8 	%rs8, [%rd5+3];
	setp.ne.s16 	%p15, %rs7, %rs8;
	selp.u32 	%r28, 1, 0, %p15;
	add.s32 	%r39, %r39, %r28;
	setp.gt.s32 	%p16, %r39, %r15;
	@%p16 bra 	$L__BB2_11;
	ld.global.u8 	%rs9, [%rd4+4];
	ld.global.u8 	%rs10, [%rd5+4];
	setp.ne.s16 	%p17, %rs9, %rs10;
	selp.u32 	%r29, 1, 0, %p17;
	add.s32 	%r39, %r39, %r29;
	setp.gt.s32 	%p18, %r39, %r15;
	@%p18 bra 	$L__BB2_11;
	ld.global.u8 	%rs11, [%rd4+5];
	ld.global.u8 	%rs12, [%rd5+5];
	setp.ne.s16 	%p19, %rs11, %rs12;
	selp.u32 	%r30, 1, 0, %p19;
	add.s32 	%r39, %r39, %r30;
	setp.le.s32 	%p20, %r39, %r15;
	add.s32 	%r38, %r38, 6;
	setp.lt.s32 	%p21, %r38, %r14;
	and.pred  	%p22, %p20, %p21;
	@%p22 bra 	$L__BB2_5;
$L__BB2_11:
	setp.gt.s32 	%p23, %r39, %r15;
	@%p23 bra 	$L__BB2_13;
	cvta.to.global.u64 	%rd12, %rd7;
	add.s64 	%rd14, %rd12, %rd9;
	ld.global.u32 	%r31, [%rd14];
	mul.wide.s32 	%rd15, %r13, 4;
	add.s64 	%rd16, %rd12, %rd15;
	ld.global.u32 	%r32, [%rd16];
	add.s32 	%r33, %r32, %r31;
	st.global.u32 	[%rd16], %r33;
	add.s64 	%rd17, %rd1, %rd15;
	mov.b32 	%r34, 2;
	st.global.u32 	[%rd17], %r34;
	mov.b32 	%r35, 1;
	st.global.u32 	[%rd2], %r35;
	bra.uni 	$L__BB2_14;
$L__BB2_13:
	mul.wide.s32 	%rd18, %r13, 4;
	add.s64 	%rd19, %rd1, %rd18;
	mov.b32 	%r36, 2;
	st.global.u32 	[%rd19], %r36;
$L__BB2_14:
	ret;

}


// ===== COMPILED SASS (sm_100) =====

	.target	sm_100

	.elftype	@"ET_EXEC"


//--------------------- .note.nv.tkinfo           --------------------------
	.section	.note.nv.tkinfo,"",@"SHT_NOTE"
	.sectionflags	@"SHF_NOTE_NV_TKINFO"
	.tkinfo
        /*0018*/ 	.word	0x00000002
        /*0030*/ 	.string	""
        /*0030*/ 	.string	"ptxas"
        /*0030*/ 	.string	"Cuda compilation tools, release 13.0, V13.0.88"
        /*0030*/ 	.string	"Build cuda_13.0.r13.0/compiler.36424714_0"
        /*0030*/ 	.string	"-arch sm_100 -m 64 "



//--------------------- .note.nv.cuinfo           --------------------------
	.section	.note.nv.cuinfo,"",@"SHT_NOTE"
	.sectionflags	@"SHF_NOTE_NV_CUINFO"
        /*0018*/ 	.short	0x0002
        /*001a*/ 	.short	0x0064
        /*001c*/ 	.short	0x0082
	.zero		2


//--------------------- .nv.info                  --------------------------
	.section	.nv.info,"",@"SHT_CUDA_INFO"
	.align	4


	//----- nvinfo : EIATTR_REGCOUNT
	.align		4
        /*0000*/ 	.byte	0x04, 0x2f
        /*0002*/ 	.short	(.L_1 - .L_0)
	.align		4
.L_0:
        /*0004*/ 	.word	index@(_Z8populatePiS_S_i)
        /*0008*/ 	.word	0x0000000c


	//----- nvinfo : EIATTR_FRAME_SIZE
	.align		4
.L_1:
        /*000c*/ 	.byte	0x04, 0x11
        /*000e*/ 	.short	(.L_3 - .L_2)
	.align		4
.L_2:
        /*0010*/ 	.word	index@(_Z8populatePiS_S_i)
        /*0014*/ 	.word	0x00000000


	//----- nvinfo : EIATTR_REGCOUNT
	.align		4
.L_3:
        /*0018*/ 	.byte	0x04, 0x2f
        /*001a*/ 	.short	(.L_5 - .L_4)
	.align		4
.L_4:
        /*001c*/ 	.word	index@(_Z11cuda_selectPiiS_)
        /*0020*/ 	.word	0x0000000a


	//----- nvinfo : EIATTR_FRAME_SIZE
	.align		4
.L_5:
        /*0024*/ 	.byte	0x04, 0x11
        /*0026*/ 	.short	(.L_7 - .L_6)
	.align		4
.L_6:
        /*0028*/ 	.word	index@(_Z11cuda_selectPiiS_)
        /*002c*/ 	.word	0x00000000


	//----- nvinfo : EIATTR_REGCOUNT
	.align		4
.L_7:
        /*0030*/ 	.byte	0x04, 0x2f
        /*0032*/ 	.short	(.L_9 - .L_8)
	.align		4
.L_8:
        /*0034*/ 	.word	index@(_Z7CompareiPcPiS0_iii)
        /*0038*/ 	.word	0x00000012


	//----- nvinfo : EIATTR_FRAME_SIZE
	.align		4
.L_9:
        /*003c*/ 	.byte	0x04, 0x11
        /*003e*/ 	.short	(.L_11 - .L_10)
	.align		4
.L_10:
        /*0040*/ 	.word	index@(_Z7CompareiPcPiS0_iii)
        /*0044*/ 	.word	0x00000000


	//----- nvinfo : EIATTR_MIN_STACK_SIZE
	.align		4
.L_11:
        /*0048*/ 	.byte	0x04, 0x12
        /*004a*/ 	.short	(.L_13 - .L_12)
	.align		4
.L_12:
        /*004c*/ 	.word	index@(_Z7CompareiPcPiS0_iii)
        /*0050*/ 	.word	0x00000000


	//----- nvinfo : EIATTR_MIN_STACK_SIZE
	.align		4
.L_13:
        /*0054*/ 	.byte	0x04, 0x12
        /*0056*/ 	.short	(.L_15 - .L_14)
	.align		4
.L_14:
        /*0058*/ 	.word	index@(_Z11cuda_selectPiiS_)
        /*005c*/ 	.word	0x00000000


	//----- nvinfo : EIATTR_MIN_STACK_SIZE
	.align		4
.L_15:
        /*0060*/ 	.byte	0x04, 0x12
        /*0062*/ 	.short	(.L_17 - .L_16)
	.align		4
.L_16:
        /*0064*/ 	.word	index@(_Z8populatePiS_S_i)
        /*0068*/ 	.word	0x00000000
.L_17:


//--------------------- .nv.compat                --------------------------
	.section	.nv.compat,"",@"SHT_CUDA_COMPAT_INFO"
	.align	4
        /*0000*/ 	.byte	0x02, 0x09, 0x00, 0x00, 0x02, 0x02, 0x01, 0x00, 0x02, 0x05, 0x05, 0x00, 0x03, 0x07, 0x01, 0x01
        /*0010*/ 	.byte	0x02, 0x03, 0x00, 0x00, 0x02, 0x06, 0x01, 0x00, 0x04, 0x0b, 0x08, 0x00, 0x09, 0x00, 0x00, 0x00
        /*0020*/ 	.byte	0x00, 0x00, 0x00, 0x00


//--------------------- .nv.info._Z7CompareiPcPiS0_iii --------------------------
	.section	.nv.info._Z7CompareiPcPiS0_iii,"",@"SHT_CUDA_INFO"
	.sectionflags	@""
	.align	4


	//----- nvinfo : EIATTR_CUDA_API_VERSION
	.align		4
        /*0000*/ 	.byte	0x04, 0x37
        /*0002*/ 	.short	(.L_19 - .L_18)
.L_18:
        /*0004*/ 	.word	0x00000082


	//----- nvinfo : EIATTR_KPARAM_INFO
	.align		4
.L_19:
        /*0008*/ 	.byte	0x04, 0x17
        /*000a*/ 	.short	(.L_21 - .L_20)
.L_20:
        /*000c*/ 	.word	0x00000000
        /*0010*/ 	.short	0x0006
        /*0012*/ 	.short	0x0028
        /*0014*/ 	.byte	0x00, 0xf0, 0x11, 0x00


	//----- nvinfo : EIATTR_KPARAM_INFO
	.align		4
.L_21:
        /*0018*/ 	.byte	0x04, 0x17
        /*001a*/ 	.short	(.L_23 - .L_22)
.L_22:
        /*001c*/ 	.word	0x00000000
        /*0020*/ 	.short	0x0005
        /*0022*/ 	.short	0x0024
        /*0024*/ 	.byte	0x00, 0xf0, 0x11, 0x00


	//----- nvinfo : EIATTR_KPARAM_INFO
	.align		4
.L_23:
        /*0028*/ 	.byte	0x04, 0x17
        /*002a*/ 	.short	(.L_25 - .L_24)
.L_24:
        /*002c*/ 	.word	0x00000000
        /*0030*/ 	.short	0x0004
        /*0032*/ 	.short	0x0020
        /*0034*/ 	.byte	0x00, 0xf0, 0x11, 0x00


	//----- nvinfo : EIATTR_KPARAM_INFO
	.align		4
.L_25:
        /*0038*/ 	.byte	0x04, 0x17
        /*003a*/ 	.short	(.L_27 - .L_26)
.L_26:
        /*003c*/ 	.word	0x00000000
        /*0040*/ 	.short	0x0003
        /*0042*/ 	.short	0x0018
        /*0044*/ 	.byte	0x00, 0xf5, 0x21, 0x00


	//----- nvinfo : EIATTR_KPARAM_INFO
	.align		4
.L_27:
        /*0048*/ 	.byte	0x04, 0x17
        /*004a*/ 	.short	(.L_29 - .L_28)
.L_28:
        /*004c*/ 	.word	0x00000000
        /*0050*/ 	.short	0x0002
        /*0052*/ 	.short	0x0010
        /*0054*/ 	.byte	0x00, 0xf5, 0x21, 0x00


	//----- nvinfo : EIATTR_KPARAM_INFO
	.align		4
.L_29:
        /*0058*/ 	.byte	0x04, 0x17
        /*005a*/ 	.short	(.L_31 - .L_30)
.L_30:
        /*005c*/ 	.word	0x00000000
        /*0060*/ 	.short	0x0001
        /*0062*/ 	.short	0x0008
        /*0064*/ 	.byte	0x00, 0xf5, 0x21, 0x00


	//----- nvinfo : EIATTR_KPARAM_INFO
	.align		4
.L_31:
        /*0068*/ 	.byte	0x04, 0x17
        /*006a*/ 	.short	(.L_33 - .L_32)
.L_32:
        /*006c*/ 	.word	0x00000000
        /*0070*/ 	.short	0x0000
        /*0072*/ 	.short	0x0000
        /*0074*/ 	.byte	0x00, 0xf0, 0x11, 0x00


	//----- nvinfo : EIATTR_SPARSE_MMA_MASK
	.align		4
.L_33:
        /*0078*/ 	.byte	0x03, 0x50
        /*007a*/ 	.short	0x0000


	//----- nvinfo : EIATTR_MAXREG_COUNT
	.align		4
        /*007c*/ 	.byte	0x03, 0x1b
        /*007e*/ 	.short	0x00ff


	//----- nvinfo : EIATTR_MERCURY_ISA_VERSION
	.align		4
        /*0080*/ 	.byte	0x03, 0x5f
        /*0082*/ 	.short	0x0101


	//----- nvinfo : EIATTR_VRC_CTA_INIT_COUNT
	.align		4
        /*0084*/ 	.byte	0x02, 0x4a
	.zero		1
	.zero		1


	//----- nvinfo : EIATTR_EXIT_INSTR_OFFSETS
	.align		4
        /*0088*/ 	.byte	0x04, 0x1c
        /*008a*/ 	.short	(.L_35 - .L_34)


	//   ....[0]....
.L_34:
        /*008c*/ 	.word	0x00000130


	//   ....[1]....
        /*0090*/ 	.word	0x00000690


	//   ....[2]....
        /*0094*/ 	.word	0x000006e0


	//----- nvinfo : EIATTR_CRS_STACK_SIZE
	.align		4
.L_35:
        /*0098*/ 	.byte	0x04, 0x1e
        /*009a*/ 	.short	(.L_37 - .L_36)
.L_36:
        /*009c*/ 	.word	0x00000000


	//----- nvinfo : EIATTR_CBANK_PARAM_SIZE
	.align		4
.L_37:
        /*00a0*/ 	.byte	0x03, 0x19
        /*00a2*/ 	.short	0x002c


	//----- nvinfo : EIATTR_PARAM_CBANK
	.align		4
        /*00a4*/ 	.byte	0x04, 0x0a
        /*00a6*/ 	.short	(.L_39 - .L_38)
	.align		4
.L_38:
        /*00a8*/ 	.word	index@(.nv.constant0._Z7CompareiPcPiS0_iii)
        /*00ac*/ 	.short	0x0380
        /*00ae*/ 	.short	0x002c


	//----- nvinfo : EIATTR_SW_WAR
	.align		4
.L_39:
        /*00b0*/ 	.byte	0x04, 0x36
        /*00b2*/ 	.short	(.L_41 - .L_40)
.L_40:
        /*00b4*/ 	.word	0x00000008
.L_41:


//--------------------- .nv.info._Z11cuda_selectPiiS_ --------------------------
	.section	.nv.info._Z11cuda_selectPiiS_,"",@"SHT_CUDA_INFO"
	.sectionflags	@""
	.align	4


	//----- nvinfo : EIATTR_CUDA_API_VERSION
	.align		4
        /*0000*/ 	.byte	0x04, 0x37
        /*0002*/ 	.short	(.L_43 - .L_42)
.L_42:
        /*0004*/ 	.word	0x00000082


	//----- nvinfo : EIATTR_KPARAM_INFO
	.align		4
.L_43:
        /*0008*/ 	.byte	0x04, 0x17
        /*000a*/ 	.short	(.L_45 - .L_44)
.L_44:
        /*000c*/ 	.word	0x00000000
        /*0010*/ 	.short	0x0002
        /*0012*/ 	.short	0x0010
        /*0014*/ 	.byte	0x00, 0xf5, 0x21, 0x00


	//----- nvinfo : EIATTR_KPARAM_INFO
	.align		4
.L_45:
        /*0018*/ 	.byte	0x04, 0x17
        /*001a*/ 	.short	(.L_47 - .L_46)
.L_46:
        /*001c*/ 	.word	0x00000000
        /*0020*/ 	.short	0x0001
        /*0022*/ 	.short	0x0008
        /*0024*/ 	.byte	0x00, 0xf0, 0x11, 0x00


	//----- nvinfo : EIATTR_KPARAM_INFO
	.align		4
.L_47:
        /*0028*/ 	.byte	0x04, 0x17
        /*002a*/ 	.short	(.L_49 - .L_48)
.L_48:
        /*002c*/ 	.word	0x00000000
        /*0030*/ 	.short	0x0000
        /*0032*/ 	.short	0x0000
        /*0034*/ 	.byte	0x00, 0xf5, 0x21, 0x00


	//----- nvinfo : EIATTR_SPARSE_MMA_MASK
	.align		4
.L_49:
        /*0038*/ 	.byte	0x03, 0x50
        /*003a*/ 	.short	0x0000


	//----- nvinfo : EIATTR_MAXREG_COUNT
	.align		4
        /*003c*/ 	.byte	0x03, 0x1b
        /*003e*/ 	.short	0x00ff


	//----- nvinfo : EIATTR_MERCURY_ISA_VERSION
	.align		4
        /*0040*/ 	.byte	0x03, 0x5f
        /*0042*/ 	.short	0x0101


	//----- nvinfo : EIATTR_VRC_CTA_INIT_COUNT
	.align		4
        /*0044*/ 	.byte	0x02, 0x4a
	.zero		1
	.zero		1


	//----- nvinfo : EIATTR_EXIT_INSTR_OFFSETS
	.align		4
        /*0048*/ 	.byte	0x04, 0x1c
        /*004a*/ 	.short	(.L_51 - .L_50)


	//   ....[0]....
.L_50:
        /*004c*/ 	.word	0x00000070


	//   ....[1]....
        /*0050*/ 	.word	0x00000130


	//   ....[2]....
        /*0054*/ 	.word	0x00000180


	//----- nvinfo : EIATTR_CBANK_PARAM_SIZE
	.align		4
.L_51:
        /*0058*/ 	.byte	0x03, 0x19
        /*005a*/ 	.short	0x0018


	//----- nvinfo : EIATTR_PARAM_CBANK
	.align		4
        /*005c*/ 	.byte	0x04, 0x0a
        /*005e*/ 	.short	(.L_53 - .L_52)
	.align		4
.L_52:
        /*0060*/ 	.word	index@(.nv.constant0._Z11cuda_selectPiiS_)
        /*0064*/ 	.short	0x0380
        /*0066*/ 	.short	0x0018


	//----- nvinfo : EIATTR_SW_WAR
	.align		4
.L_53:
        /*0068*/ 	.byte	0x04, 0x36
        /*006a*/ 	.short	(.L_55 - .L_54)
.L_54:
        /*006c*/ 	.word	0x00000008
.L_55:


//--------------------- .nv.info._Z8populatePiS_S_i --------------------------
	.section	.nv.info._Z8populatePiS_S_i,"",@"SHT_CUDA_INFO"
	.sectionflags	@""
	.align	4


	//----- nvinfo : EIATTR_CUDA_API_VERSION
	.align		4
        /*0000*/ 	.byte	0x04, 0x37
        /*0002*/ 	.short	(.L_57 - .L_56)
.L_56:
        /*0004*/ 	.word	0x00000082


	//----- nvinfo : EIATTR_KPARAM_INFO
	.align		4
.L_57:
        /*0008*/ 	.byte	0x04, 0x17
        /*000a*/ 	.short	(.L_59 - .L_58)
.L_58:
        /*000c*/ 	.word	0x00000000
        /*0010*/ 	.short	0x0003
        /*0012*/ 	.short	0x0018
        /*0014*/ 	.byte	0x00, 0xf0, 0x11, 0x00


	//----- nvinfo : EIATTR_KPARAM_INFO
	.align		4
.L_59:
        /*0018*/ 	.byte	0x04, 0x17
        /*001a*/ 	.short	(.L_61 - .L_60)
.L_60:
        /*001c*/ 	.word	0x00000000
        /*0020*/ 	.short	0x0002
        /*0022*/ 	.short	0x0010
        /*0024*/ 	.byte	0x00, 0xf5, 0x21, 0x00


	//----- nvinfo : EIATTR_KPARAM_INFO
	.align		4
.L_61:
        /*0028*/ 	.byte	0x04, 0x17
        /*002a*/ 	.short	(.L_63 - .L_62)
.L_62:
        /*002c*/ 	.word	0x00000000
        /*0030*/ 	.short	0x0001
        /*0032*/ 	.short	0x0008
        /*0034*/ 	.byte	0x00, 0xf5, 0x21, 0x00


	//----- nvinfo : EIATTR_KPARAM_INFO
	.align		4
.L_63:
        /*0038*/ 	.byte	0x04, 0x17
        /*003a*/ 	.short	(.L_65 - .L_64)
.L_64:
        /*003c*/ 	.word	0x00000000
        /*0040*/ 	.short	0x0000
        /*0042*/ 	.short	0x0000
        /*0044*/ 	.byte	0x00, 0xf5, 0x21, 0x00


	//----- nvinfo : EIATTR_SPARSE_MMA_MASK
	.align		4
.L_65:
        /*0048*/ 	.byte	0x03, 0x50
        /*004a*/ 	.short	0x0000


	//----- nvinfo : EIATTR_MAXREG_COUNT
	.align		4
        /*004c*/ 	.byte	0x03, 0x1b
        /*004e*/ 	.short	0x00ff


	//----- nvinfo : EIATTR_MERCURY_ISA_VERSION
	.align		4
        /*0050*/ 	.byte	0x03, 0x5f
        /*0052*/ 	.short	0x0101


	//----- nvinfo : EIATTR_VRC_CTA_INIT_COUNT
	.align		4
        /*0054*/ 	.byte	0x02, 0x4a
	.zero		1
	.zero		1


	//----- nvinfo : EIATTR_EXIT_INSTR_OFFSETS
	.align		4
        /*0058*/ 	.byte	0x04, 0x1c
        /*005a*/ 	.short	(.L_67 - .L_66)


	//   ....[0]....
.L_66:
        /*005c*/ 	.word	0x00000070


	//   ....[1]....
        /*0060*/ 	.word	0x00000140


	//----- nvinfo : EIATTR_CBANK_PARAM_SIZE
	.align		4
.L_67:
        /*0064*/ 	.byte	0x03, 0x19
        /*0066*/ 	.short	0x001c


	//----- nvinfo : EIATTR_PARAM_CBANK
	.align		4
        /*0068*/ 	.byte	0x04, 0x0a
        /*006a*/ 	.short	(.L_69 - .L_68)
	.align		4
.L_68:
        /*006c*/ 	.word	index@(.nv.constant0._Z8populatePiS_S_i)
        /*0070*/ 	.short	0x0380
        /*0072*/ 	.short	0x001c


	//----- nvinfo : EIATTR_SW_WAR
	.align		4
.L_69:
        /*0074*/ 	.byte	0x04, 0x36
        /*0076*/ 	.short	(.L_71 - .L_70)
.L_70:
        /*0078*/ 	.word	0x00000008
.L_71:


//--------------------- .nv.callgraph             --------------------------
	.section	.nv.callgraph,"",@"SHT_CUDA_CALLGRAPH"
	.align	4
	.sectionentsize	8
	.align		4
        /*0000*/ 	.word	0x00000000
	.align		4
        /*0004*/ 	.word	0xffffffff
	.align		4
        /*0008*/ 	.word	0x00000000
	.align		4
        /*000c*/ 	.word	0xfffffffe
	.align		4
        /*0010*/ 	.word	0x00000000
	.align		4
        /*0014*/ 	.word	0xfffffffd
	.align		4
        /*0018*/ 	.word	0x00000000
	.align		4
        /*001c*/ 	.word	0xfffffffc


//--------------------- .text._Z7CompareiPcPiS0_iii --------------------------
	.section	.text._Z7CompareiPcPiS0_iii,"ax",@progbits
	.align	128
        .global         _Z7CompareiPcPiS0_iii
        .type           _Z7CompareiPcPiS0_iii,@function
        .size           _Z7CompareiPcPiS0_iii,(.L_x_9 - _Z7CompareiPcPiS0_iii)
        .other          _Z7CompareiPcPiS0_iii,@"STO_CUDA_ENTRY STV_DEFAULT"
_Z7CompareiPcPiS0_iii:
.text._Z7CompareiPcPiS0_iii:
[----:B------:R-:W-:Y:S01]  /*0000*/  LDC R1, c[0x0][0x37c] ;  /* 0x0000df00ff017b82 */ /* 0x000fe20000000800 */
[----:B------:R-:W0:Y:S01]  /*0010*/  S2R R9, SR_CTAID.X ;  /* 0x0000000000097919 */ /* 0x000e220000002500 */
[----:B------:R-:W0:Y:S06]  /*0020*/  LDCU UR4, c[0x0][0x360] ;  /* 0x00006c00ff0477ac */ /* 0x000e2c0008000800 */
[----:B------:R-:W1:Y:S01]  /*0030*/  LDC.64 R2, c[0x0][0x398] ;  /* 0x0000e600ff027b82 */ /* 0x000e620000000a00 */
[----:B------:R-:W-:Y:S01]  /*0040*/  BSSY.RECONVERGENT B0, `(.L_x_0) ;  /* 0x000000b000007945 */ /* 0x000fe20003800200 */
[----:B------:R-:W0:Y:S01]  /*0050*/  S2R R0, SR_TID.X ;  /* 0x0000000000007919 */ /* 0x000e220000002100 */
[----:B------:R-:W2:Y:S01]  /*0060*/  LDCU UR5, c[0x0][0x3a0] ;  /* 0x00007400ff0577ac */ /* 0x000ea20008000800 */
[----:B------:R-:W-:Y:S01]  /*0070*/  PLOP3.LUT P0, PT, PT, PT, PT, 0x8, 0x80 ;  /* 0x000000000080781c */ /* 0x000fe20003f0e170 */
[----:B0-----:R-:W-:-:S04]  /*0080*/  IMAD R9, R9, UR4, R0 ;  /* 0x0000000409097c24 */ /* 0x001fc8000f8e0200 */
[C---:B-1----:R-:W-:Y:S01]  /*0090*/  IMAD.WIDE R2, R9.reuse, 0x4, R2 ;  /* 0x0000000409027825 */ /* 0x042fe200078e0202 */
[----:B--2---:R-:W-:Y:S01]  /*00a0*/  ISETP.GE.AND P1, PT, R9, UR5, PT ;  /* 0x0000000509007c0c */ /* 0x004fe2000bf26270 */
[----:B------:R-:W0:-:S12]  /*00b0*/  LDCU.64 UR4, c[0x0][0x358] ;  /* 0x00006b00ff0477ac */ /* 0x000e180008000a00 */
[----:B------:R-:W-:Y:S05]  /*00c0*/  @P1 BRA `(.L_x_1) ;  /* 0x0000000000081947 */ /* 0x000fea0003800000 */
[----:B0-----:R-:W2:Y:S02]  /*00d0*/  LDG.E R0, desc[UR4][R2.64] ;  /* 0x0000000402007981 */ /* 0x001ea4000c1e1900 */
[----:B--2---:R-:W-:-:S13]  /*00e0*/  ISETP.EQ.AND P0, PT, R0, RZ, PT ;  /* 0x000000ff0000720c */ /* 0x004fda0003f02270 */
.L_x_1:
[----:B0-----:R-:W-:Y:S05]  /*00f0*/  BSYNC.RECONVERGENT B0 ;  /* 0x0000000000007941 */ /* 0x001fea0003800200 */
.L_x_0:
[----:B------:R-:W0:Y:S02]  /*0100*/  LDCU UR6, c[0x0][0x380] ;  /* 0x00007000ff0677ac */ /* 0x000e240008000800 */
[----:B0-----:R-:W-:-:S05]  /*0110*/  IMAD.U32 R0, RZ, RZ, UR6 ;  /* 0x00000006ff007e24 */ /* 0x001fca000f8e00ff */
[----:B------:R-:W-:-:S13]  /*0120*/  ISETP.EQ.OR P0, PT, R9, R0, !P0 ;  /* 0x000000000900720c */ /* 0x000fda0004702670 */
[----:B------:R-:W-:Y:S05]  /*0130*/  @P0 EXIT ;  /* 0x000000000000094d */ /* 0x000fea0003800000 */
[----:B------:R-:W0:Y:S01]  /*0140*/  LDCU UR6, c[0x0][0x3a4] ;  /* 0x00007480ff0677ac */ /* 0x000e220008000800 */
[----:B------:R-:W-:Y:S01]  /*0150*/  IMAD.MOV.U32 R10, RZ, RZ, RZ ;  /* 0x000000ffff0a7224 */ /* 0x000fe200078e00ff */
[----:B0-----:R-:W-:-:S09]  /*0160*/  UISETP.GE.AND UP0, UPT, UR6, 0x1, UPT ;  /* 0x000000010600788c */ /* 0x001fd2000bf06270 */
[----:B------:R-:W-:Y:S05]  /*0170*/  BRA.U !UP0, `(.L_x_2) ;  /* 0x0000000508047547 */ /* 0x000fea000b800000 */
[----:B------:R-:W0:Y:S01]  /*0180*/  LDC R8, c[0x0][0x3a8] ;  /* 0x0000ea00ff087b82 */ /* 0x000e220000000800 */
[----:B------:R-:W-:Y:S01]  /*0190*/  IMAD.IADD R13, R9, 0x1, -R0 ;  /* 0x00000001090d7824 */ /* 0x000fe200078e0a00 */
[----:B------:R-:W-:Y:S01]  /*01a0*/  BSSY.RECONVERGENT B0, `(.L_x_2) ;  /* 0x000003e000007945 */ /* 0x000fe20003800200 */
[----:B------:R-:W-:Y:S01]  /*01b0*/  CS2R R10, SRZ ;  /* 0x00000000000a7805 */ /* 0x000fe2000001ff00 */
[----:B------:R-:W1:Y:S01]  /*01c0*/  LDCU UR10, c[0x0][0x380] ;  /* 0x00007000ff0a77ac */ /* 0x000e620008000800 */
[----:B------:R-:W-:Y:S01]  /*01d0*/  IMAD R13, R13, UR6, RZ ;  /* 0x000000060d0d7c24 */ /* 0x000fe2000f8e02ff */
[----:B------:R-:W2:Y:S01]  /*01e0*/  LDCU UR7, c[0x0][0x3a4] ;  /* 0x00007480ff0777ac */ /* 0x000ea20008000800 */
[----:B------:R-:W3:Y:S05]  /*01f0*/  LDCU.64 UR8, c[0x0][0x388] ;  /* 0x00007100ff0877ac */ /* 0x000eea0008000a00 */
.L_x_4:
[----:B-1----:R-:W-:-:S05]  /*0200*/  IMAD.U32 R0, RZ, RZ, UR10 ;  /* 0x0000000aff007e24 */ /* 0x002fca000f8e00ff */
[----:B------:R-:W-:-:S04]  /*0210*/  IADD3 R4, PT, PT, R11, R0, RZ ;  /* 0x000000000b047210 */ /* 0x000fc80007ffe0ff */
[----:B---3--:R-:W-:-:S04]  /*0220*/  IADD3 R6, P0, PT, R4, UR8, RZ ;  /* 0x0000000804067c10 */ /* 0x008fc8000ff1e0ff */
[----:B------:R-:W-:Y:S02]  /*0230*/  LEA.HI.X.SX32 R7, R4, UR9, 0x1, P0 ;  /* 0x0000000904077c11 */ /* 0x000fe400080f0eff */
[----:B------:R-:W-:-:S03]  /*0240*/  IADD3 R4, P0, PT, R13, R6, RZ ;  /* 0x000000060d047210 */ /* 0x000fc60007f1e0ff */
[----:B------:R-:W3:Y:S01]  /*0250*/  LDG.E.U8 R12, desc[UR4][R6.64] ;  /* 0x00000004060c7981 */ /* 0x000ee2000c1e1100 */
[----:B------:R-:W-:-:S05]  /*0260*/  LEA.HI.X.SX32 R5, R13, R7, 0x1, P0 ;  /* 0x000000070d057211 */ /* 0x000fca00000f0eff */
[----:B------:R-:W3:Y:S02]  /*0270*/  LDG.E.U8 R15, desc[UR4][R4.64] ;  /* 0x00000004040f7981 */ /* 0x000ee4000c1e1100 */
[----:B---3--:R-:W-:Y:S01]  /*0280*/  ISETP.NE.AND P0, PT, R12, R15, PT ;  /* 0x0000000f0c00720c */ /* 0x008fe20003f05270 */
[----:B------:R-:W-:-:S12]  /*0290*/  VIADD R15, R10, 0x1 ;  /* 0x000000010a0f7836 */ /* 0x000fd80000000000 */
[----:B------:R-:W-:-:S05]  /*02a0*/  @!P0 IMAD.MOV R15, RZ, RZ, R10 ;  /* 0x000000ffff0f8224 */ /* 0x000fca00078e020a */
[----:B0-----:R-:W-:Y:S01]  /*02b0*/  ISETP.GT.AND P0, PT, R15, R8, PT ;  /* 0x000000080f00720c */ /* 0x001fe20003f04270 */
[----:B------:R-:W-:-:S12]  /*02c0*/  IMAD.MOV.U32 R10, RZ, RZ, R15 ;  /* 0x000000ffff0a7224 */ /* 0x000fd800078e000f */
[----:B------:R-:W-:Y:S05]  /*02d0*/  @P0 BRA `(.L_x_3) ;  /* 0x0000000000a80947 */ /* 0x000fea0003800000 */
[----:B------:R-:W3:Y:S04]  /*02e0*/  LDG.E.U8 R12, desc[UR4][R6.64+0x1] ;  /* 0x00000104060c7981 */ /* 0x000ee8000c1e1100 */
[----:B------:R-:W3:Y:S02]  /*02f0*/  LDG.E.U8 R15, desc[UR4][R4.64+0x1] ;  /* 0x00000104040f7981 */ /* 0x000ee4000c1e1100 */
[----:B---3--:R-:W-:Y:S02]  /*0300*/  ISETP.NE.AND P0, PT, R12, R15, PT ;  /* 0x0000000f0c00720c */ /* 0x008fe40003f05270 */
[----:B------:R-:W-:-:S11]  /*0310*/  IADD3 R15, PT, PT, R10, 0x1, RZ ;  /* 0x000000010a0f7810 */ /* 0x000fd60007ffe0ff */
[----:B------:R-:W-:-:S04]  /*0320*/  @!P0 IMAD.MOV R15, RZ, RZ, R10 ;  /* 0x000000ffff0f8224 */ /* 0x000fc800078e020a */
[----:B------:R-:W-:Y:S01]  /*0330*/  IMAD.MOV.U32 R10, RZ, RZ, R15 ;  /* 0x000000ffff0a7224 */ /* 0x000fe200078e000f */
[----:B------:R-:W-:-:S13]  /*0340*/  ISETP.GT.AND P0, PT, R15, R8, PT ;  /* 0x000000080f00720c */ /* 0x000fda0003f04270 */
[----:B------:R-:W-:Y:S05]  /*0350*/  @P0 BRA `(.L_x_3) ;  /* 0x0000000000880947 */ /* 0x000fea0003800000 */
[----:B------:R-:W3:Y:S04]  /*0360*/  LDG.E.U8 R12, desc[UR4][R6.64+0x2] ;  /* 0x00000204060c7981 */ /* 0x000ee8000c1e1100 */
[----:B------:R-:W3:Y:S02]  /*0370*/  LDG.E.U8 R15, desc[UR4][R4.64+0x2] ;  /* 0x00000204040f7981 */ /* 0x000ee4000c1e1100 */
[----:B---3--:R-:W-:Y:S01]  /*0380*/  ISETP.NE.AND P0, PT, R12, R15, PT ;  /* 0x0000000f0c00720c */ /* 0x008fe20003f05270 */
[----:B------:R-:W-:-:S12]  /*0390*/  VIADD R15, R10, 0x1 ;  /* 0x000000010a0f7836 */ /* 0x000fd80000000000 */
[----:B------:R-:W-:-:S04]  /*03a0*/  @!P0 IADD3 R15, PT, PT, R10, RZ, RZ ;  /* 0x000000ff0a0f8210 */ /* 0x000fc80007ffe0ff */
[----:B------:R-:W-:Y:S01]  /*03b0*/  ISETP.GT.AND P0, PT, R15, R8, PT ;  /* 0x000000080f00720c */ /* 0x000fe20003f04270 */
[----:B------:R-:W-:-:S12]  /*03c0*/  IMAD.MOV.U32 R10, RZ, RZ, R15 ;  /* 0x000000ffff0a7224 */ /* 0x000fd800078e000f */
[----:B------:R-:W-:Y:S05]  /*03d0*/  @P0 BRA `(.L_x_3) ;  /* 0x0000000000680947 */ /* 0x000fea0003800000 */
[----:B------:R-:W3:Y:S04]  /*03e0*/  LDG.E.U8 R12, desc[UR4][R6.64+0x3] ;  /* 0x00000304060c7981 */ /* 0x000ee8000c1e1100 */
[----:B------:R-:W3:Y:S02]  /*03f0*/  LDG.E.U8 R15, desc[UR4][R4.64+0x3] ;  /* 0x00000304040f7981 */ /* 0x000ee4000c1e1100 */
[----:B---3--:R-:W-:Y:S01]  /*0400*/  ISETP.NE.AND P0, PT, R12, R15, PT ;  /* 0x0000000f0c00720c */ /* 0x008fe20003f05270 */
[----:B------:R-:W-:-:S12]  /*0410*/  VIADD R15, R10, 0x1 ;  /* 0x000000010a0f7836 */ /* 0x000fd80000000000 */
[----:B------:R-:W-:-:S05]  /*0420*/  @!P0 IMAD.MOV R15, RZ, RZ, R10 ;  /* 0x000000ffff0f8224 */ /* 0x000fca00078e020a */
[----:B------:R-:W-:Y:S02]  /*0430*/  ISETP.GT.AND P0, PT, R15, R8, PT ;  /* 0x000000080f00720c */ /* 0x000fe40003f04270 */
[----:B------:R-:W-:-:S11]  /*0440*/  MOV R10, R15 ;  /* 0x0000000f000a7202 */ /* 0x000fd60000000f00 */
[----:B------:R-:W-:Y:S05]  /*0450*/  @P0 BRA `(.L_x_3) ;  /* 0x0000000000480947 */ /* 0x000fea0003800000 */
[----:B------:R-:W3:Y:S04]  /*0460*/  LDG.E.U8 R12, desc[UR4][R6.64+0x4] ;  /* 0x00000404060c7981 */ /* 0x000ee8000c1e1100 */
[----:B------:R-:W3:Y:S02]  /*0470*/  LDG.E.U8 R15, desc[UR4][R4.64+0x4] ;  /* 0x00000404040f7981 */ /* 0x000ee4000c1e1100 */
[----:B---3--:R-:W-:Y:S01]  /*0480*/  ISETP.NE.AND P0, PT, R12, R15, PT ;  /* 0x0000000f0c00720c */ /* 0x008fe20003f05270 */
[----:B------:R-:W-:-:S12]  /*0490*/  VIADD R15, R10, 0x1 ;  /* 0x000000010a0f7836 */ /* 0x000fd80000000000 */
[----:B------:R-:W-:-:S04]  /*04a0*/  @!P0 IMAD.MOV R15, RZ, RZ, R10 ;  /* 0x000000ffff0f8224 */ /* 0x000fc800078e020a */
[----:B------:R-:W-:Y:S01]  /*04b0*/  IMAD.MOV.U32 R10, RZ, RZ, R15 ;  /* 0x000000ffff0a7224 */ /* 0x000fe200078e000f */
[----:B------:R-:W-:-:S13]  /*04c0*/  ISETP.GT.AND P0, PT, R15, R8, PT ;  /* 0x000000080f00720c */ /* 0x000fda0003f04270 */
[----:B------:R-:W-:Y:S05]  /*04d0*/  @P0 BRA `(.L_x_3) ;  /* 0x0000000000280947 */ /* 0x000fea0003800000 */
[----:B------:R-:W3:Y:S04]  /*04e0*/  LDG.E.U8 R6, desc[UR4][R6.64+0x5] ;  /* 0x0000050406067981 */ /* 0x000ee8000c1e1100 */
[----:B------:R-:W3:Y:S01]  /*04f0*/  LDG.E.U8 R5, desc[UR4][R4.64+0x5] ;  /* 0x0000050404057981 */ /* 0x000ee2000c1e1100 */
[----:B------:R-:W-:Y:S01]  /*0500*/  IADD3 R15, PT, PT, R10, 0x1, RZ ;  /* 0x000000010a0f7810 */ /* 0x000fe20007ffe0ff */
[----:B------:R-:W-:Y:S01]  /*0510*/  VIADD R11, R11, 0x6 ;  /* 0x000000060b0b7836 */ /* 0x000fe20000000000 */
[----:B---3--:R-:W-:-:S13]  /*0520*/  ISETP.NE.AND P0, PT, R6, R5, PT ;  /* 0x000000050600720c */ /* 0x008fda0003f05270 */
[----:B------:R-:W-:Y:S01]  /*0530*/  @!P0 IMAD.MOV R15, RZ, RZ, R10 ;  /* 0x000000ffff0f8224 */ /* 0x000fe200078e020a */
[----:B--2---:R-:W-:-:S04]  /*0540*/  ISETP.GE.AND P0, PT, R11, UR7, PT ;  /* 0x000000070b007c0c */ /* 0x004fc8000bf06270 */
[----:B------:R-:W-:Y:S02]  /*0550*/  ISETP.LE.AND P1, PT, R15, R8, PT ;  /* 0x000000080f00720c */ /* 0x000fe40003f23270 */
[----:B------:R-:W-:-:S11]  /*0560*/  MOV R10, R15 ;  /* 0x0000000f000a7202 */ /* 0x000fd60000000f00 */
[----:B------:R-:W-:Y:S05]  /*0570*/  @!P0 BRA P1, `(.L_x_4) ;  /* 0xfffffffc00208947 */ /* 0x000fea000083ffff */
.L_x_3:
[----:B--2---:R-:W-:Y:S05]  /*0580*/  BSYNC.RECONVERGENT B0 ;  /* 0x0000000000007941 */ /* 0x004fea0003800200 */
.L_x_2:
[----:B------:R-:W0:Y:S02]  /*0590*/  LDCU UR6, c[0x0][0x3a8] ;  /* 0x00007500ff0677ac */ /* 0x000e240008000800 */
[----:B0-----:R-:W-:-:S13]  /*05a0*/  ISETP.GT.AND P0, PT, R10, UR6, PT ;  /* 0x000000060a007c0c */ /* 0x001fda000bf04270 */
[----:B------:R-:W-:Y:S05]  /*05b0*/  @P0 BRA `(.L_x_5) ;  /* 0x0000000000380947 */ /* 0x000fea0003800000 */
[----:B------:R-:W0:Y:S02]  /*05c0*/  LDC.64 R6, c[0x0][0x390] ;  /* 0x0000e400ff067b82 */ /* 0x000e240000000a00 */
[----:B0-----:R-:W-:-:S06]  /*05d0*/  IMAD.WIDE R4, R9, 0x4, R6 ;  /* 0x0000000409047825 */ /* 0x001fcc00078e0206 */
[----:B------:R-:W0:Y:S01]  /*05e0*/  LDC.64 R8, c[0x0][0x398] ;  /* 0x0000e600ff087b82 */ /* 0x000e220000000a00 */
[C---:B------:R-:W-:Y:S01]  /*05f0*/  IMAD.WIDE R6, R0.reuse, 0x4, R6 ;  /* 0x0000000400067825 */ /* 0x040fe200078e0206 */
[----:B------:R-:W2:Y:S04]  /*0600*/  LDG.E R4, desc[UR4][R4.64] ;  /* 0x0000000404047981 */ /* 0x000ea8000c1e1900 */
[----:B------:R-:W2:Y:S01]  /*0610*/  LDG.E R11, desc[UR4][R6.64] ;  /* 0x00000004060b7981 */ /* 0x000ea2000c1e1900 */
[----:B------:R-:W-:Y:S02]  /*0620*/  HFMA2 R15, -RZ, RZ, 0, 5.9604644775390625e-08 ;  /* 0x00000001ff0f7431 */ /* 0x000fe400000001ff */
[----:B------:R-:W-:Y:S02]  /*0630*/  IMAD.MOV.U32 R13, RZ, RZ, 0x2 ;  /* 0x00000002ff0d7424 */ /* 0x000fe400078e00ff */
[----:B0-----:R-:W-:-:S04]  /*0640*/  IMAD.WIDE R8, R0, 0x4, R8 ;  /* 0x0000000400087825 */ /* 0x001fc800078e0208 */
[----:B--2---:R-:W-:-:S05]  /*0650*/  IMAD.IADD R11, R4, 0x1, R11 ;  /* 0x00000001040b7824 */ /* 0x004fca00078e020b */
[----:B------:R-:W-:Y:S04]  /*0660*/  STG.E desc[UR4][R6.64], R11 ;  /* 0x0000000b06007986 */ /* 0x000fe8000c101904 */
[----:B------:R-:W-:Y:S04]  /*0670*/  STG.E desc[UR4][R8.64], R13 ;  /* 0x0000000d08007986 */ /* 0x000fe8000c101904 */
[----:B------:R-:W-:Y:S01]  /*0680*/  STG.E desc[UR4][R2.64], R15 ;  /* 0x0000000f02007986 */ /* 0x000fe2000c101904 */
[----:B------:R-:W-:Y:S05]  /*0690*/  EXIT ;  /* 0x000000000000794d */ /* 0x000fea0003800000 */
.L_x_5:
[----:B------:R-:W0:Y:S01]  /*06a0*/  LDC.64 R2, c[0x0][0x398] ;  /* 0x0000e600ff027b82 */ /* 0x000e220000000a00 */
[----:B------:R-:W-:Y:S02]  /*06b0*/  IMAD.MOV.U32 R5, RZ, RZ, 0x2 ;  /* 0x00000002ff057424 */ /* 0x000fe400078e00ff */
[----:B0-----:R-:W-:-:S05]  /*06c0*/  IMAD.WIDE R2, R0, 0x4, R2 ;  /* 0x0000000400027825 */ /* 0x001fca00078e0202 */
[----:B------:R-:W-:Y:S01]  /*06d0*/  STG.E desc[UR4][R2.64], R5 ;  /* 0x0000000502007986 */ /* 0x000fe2000c101904 */
[----:B------:R-:W-:Y:S05]  /*06e0*/  EXIT ;  /* 0x000000000000794d */ /* 0x000fea0003800000 */
.L_x_6:
[----:B------:R-:W-:-:S00]  /*06f0*/  BRA `(.L_x_6) ;  /* 0xfffffffc00fc7947 */ /* 0x000fc0000383ffff */
[----:B------:R-:W-:-:S00]  /*0700*/  NOP ;  /* 0x0000000000007918 */ /* 0x000fc00000000000 */
[----:B------:R-:W-:-:S00]  /*0710*/  NOP ;  /* 0x0000000000007918 */ /* 0x000fc00000000000 */
[----:B------:R-:W-:-:S00]  /*0720*/  NOP ;  /* 0x0000000000007918 */ /* 0x000fc00000000000 */
[----:B------:R-:W-:-:S00]  /*0730*/  NOP ;  /* 0x0000000000007918 */ /* 0x000fc00000000000 */
[----:B------:R-:W-:-:S00]  /*0740*/  NOP ;  /* 0x0000000000007918 */ /* 0x000fc00000000000 */
[----:B------:R-:W-:-:S00]  /*0750*/  NOP ;  /* 0x0000000000007918 */ /* 0x000fc00000000000 */
[----:B------:R-:W-:-:S00]  /*0760*/  NOP ;  /* 0x0000000000007918 */ /* 0x000fc00000000000 */
[----:B------:R-:W-:-:S00]  /*0770*/  NOP ;  /* 0x0000000000007918 */ /* 0x000fc00000000000 */
.L_x_9:


//--------------------- .text._Z11cuda_selectPiiS_ --------------------------
	.section	.text._Z11cuda_selectPiiS_,"ax",@progbits
	.align	128
        .global         _Z11cuda_selectPiiS_
        .type           _Z11cuda_selectPiiS_,@function
        .size           _Z11cuda_selectPiiS_,(.L_x_10 - _Z11cuda_selectPiiS_)
        .other          _Z11cuda_selectPiiS_,@"STO_CUDA_ENTRY STV_DEFAULT"
_Z11cuda_selectPiiS_:
.text._Z11cuda_selectPiiS_:
[----:B------:R-:W-:Y:S01]  /*0000*/  LDC R1, c[0x0][0x37c] ;  /* 0x0000df00ff017b82 */ /* 0x000fe20000000800 */
[----:B------:R-:W0:Y:S01]  /*0010*/  S2R R0, SR_CTAID.X ;  /* 0x0000000000007919 */ /* 0x000e220000002500 */
[----:B------:R-:W0:Y:S01]  /*0020*/  LDCU UR4, c[0x0][0x360] ;  /* 0x00006c00ff0477ac */ /* 0x000e220008000800 */
[----:B------:R-:W0:Y:S01]  /*0030*/  S2R R3, SR_TID.X ;  /* 0x0000000000037919 */ /* 0x000e220000002100 */
[----:B------:R-:W1:Y:S01]  /*0040*/  LDCU UR5, c[0x0][0x388] ;  /* 0x00007100ff0577ac */ /* 0x000e620008000800 */
[----:B0-----:R-:W-:-:S05]  /*0050*/  IMAD R0, R0, UR4, R3 ;  /* 0x0000000400007c24 */ /* 0x001fca000f8e0203 */
[----:B-1----:R-:W-:-:S13]  /*0060*/  ISETP.GE.AND P0, PT, R0, UR5, PT ;  /* 0x0000000500007c0c */ /* 0x002fda000bf06270 */
[----:B------:R-:W-:Y:S05]  /*0070*/  @P0 EXIT ;  /* 0x000000000000094d */ /* 0x000fea0003800000 */
[----:B------:R-:W0:Y:S01]  /*0080*/  LDC.64 R2, c[0x0][0x380] ;  /* 0x0000e000ff027b82 */ /* 0x000e220000000a00 */
[----:B------:R-:W1:Y:S01]  /*0090*/  LDCU.64 UR4, c[0x0][0x358] ;  /* 0x00006b00ff0477ac */ /* 0x000e620008000a00 */
[----:B------:R-:W-:-:S05]  /*00a0*/  SHF.L.U32 R5, R0, 0x1, RZ ;  /* 0x0000000100057819 */ /* 0x000fca00000006ff */
[----:B0-----:R-:W-:-:S05]  /*00b0*/  IMAD.WIDE R2, R5, 0x4, R2 ;  /* 0x0000000405027825 */ /* 0x001fca00078e0202 */
[----:B-1----:R-:W2:Y:S04]  /*00c0*/  LDG.E R7, desc[UR4][R2.64] ;  /* 0x0000000402077981 */ /* 0x002ea8000c1e1900 */
[----:B------:R-:W2:Y:S02]  /*00d0*/  LDG.E R6, desc[UR4][R2.64+0x4] ;  /* 0x0000040402067981 */ /* 0x000ea4000c1e1900 */
[----:B--2---:R-:W-:-:S13]  /*00e0*/  ISETP.GT.AND P0, PT, R7, R6, PT ;  /* 0x000000060700720c */ /* 0x004fda0003f04270 */
[----:B------:R-:W-:-:S03]  /*00f0*/  @P0 IMAD.WIDE R4, R0, 0x4, RZ ;  /* 0x0000000400040825 */ /* 0x000fc600078e02ff */
[----:B------:R-:W-:-:S04]  /*0100*/  @P0 IADD3 R4, P1, PT, R2, -R4, RZ ;  /* 0x8000000402040210 */ /* 0x000fc80007f3e0ff */
[----:B------:R-:W-:-:S05]  /*0110*/  @P0 IADD3.X R5, PT, PT, R3, ~R5, RZ, P1, !PT ;  /* 0x8000000503050210 */ /* 0x000fca0000ffe4ff */
[----:B------:R0:W-:Y:S01]  /*0120*/  @P0 STG.E desc[UR4][R4.64], R7 ;  /* 0x0000000704000986 */ /* 0x0001e2000c101904 */
[----:B------:R-:W-:Y:S05]  /*0130*/  @P0 EXIT ;  /* 0x000000000000094d */ /* 0x000fea0003800000 */
[----:B0-----:R-:W-:-:S03]  /*0140*/  IMAD.WIDE R4, R0, 0x4, RZ ;  /* 0x0000000400047825 */ /* 0x001fc600078e02ff */
[----:B------:R-:W-:-:S04]  /*0150*/  IADD3 R2, P0, PT, R2, -R4, RZ ;  /* 0x8000000402027210 */ /* 0x000fc80007f1e0ff */
[----:B------:R-:W-:-:S05]  /*0160*/  IADD3.X R3, PT, PT, R3, ~R5, RZ, P0, !PT ;  /* 0x8000000503037210 */ /* 0x000fca00007fe4ff */
[----:B------:R-:W-:Y:S01]  /*0170*/  STG.E desc[UR4][R2.64], R6 ;  /* 0x0000000602007986 */ /* 0x000fe2000c101904 */
[----:B------:R-:W-:Y:S05]  /*0180*/  EXIT ;  /* 0x000000000000794d */ /* 0x000fea0003800000 */
.L_x_7:
        /* <DEDUP_REMOVED lines=15> */
.L_x_10:


//--------------------- .text._Z8populatePiS_S_i  --------------------------
	.section	.text._Z8populatePiS_S_i,"ax",@progbits
	.align	128
        .global         _Z8populatePiS_S_i
        .type           _Z8populatePiS_S_i,@function
        .size           _Z8populatePiS_S_i,(.L_x_11 - _Z8populatePiS_S_i)
        .other          _Z8populatePiS_S_i,@"STO_CUDA_ENTRY STV_DEFAULT"
_Z8populatePiS_S_i:
.text._Z8populatePiS_S_i:
        /* <DEDUP_REMOVED lines=9> */
[----:B------:R-:W1:Y:S07]  /*0090*/  LDCU.64 UR4, c[0x0][0x358] ;  /* 0x00006b00ff0477ac */ /* 0x000e6e0008000a00 */
[----:B------:R-:W2:Y:S08]  /*00a0*/  LDC.64 R4, c[0x0][0x380] ;  /* 0x0000e000ff047b82 */ /* 0x000eb00000000a00 */
[----:B------:R-:W3:Y:S01]  /*00b0*/  LDC.64 R6, c[0x0][0x388] ;  /* 0x0000e200ff067b82 */ /* 0x000ee20000000a00 */
[----:B0-----:R-:W-:-:S06]  /*00c0*/  IMAD.WIDE R2, R9, 0x4, R2 ;  /* 0x0000000409027825 */ /* 0x001fcc00078e0202 */
[----:B-1----:R-:W4:Y:S01]  /*00d0*/  LDG.E R2, desc[UR4][R2.64] ;  /* 0x0000000402027981 */ /* 0x002f22000c1e1900 */
[----:B--2---:R-:W-:-:S06]  /*00e0*/  IMAD.WIDE R4, R9, 0x4, R4 ;  /* 0x0000000409047825 */ /* 0x004fcc00078e0204 */
[----:B------:R-:W2:Y:S01]  /*00f0*/  LDG.E R4, desc[UR4][R4.64] ;  /* 0x0000000404047981 */ /* 0x000ea2000c1e1900 */
[----:B---3--:R-:W-:Y:S01]  /*0100*/  IMAD.WIDE R6, R9, 0x4, R6 ;  /* 0x0000000409067825 */ /* 0x008fe200078e0206 */
[----:B----4-:R-:W-:-:S04]  /*0110*/  ISETP.NE.AND P0, PT, R2, RZ, PT ;  /* 0x000000ff0200720c */ /* 0x010fc80003f05270 */
[----:B--2---:R-:W-:-:S05]  /*0120*/  SEL R9, R4, RZ, !P0 ;  /* 0x000000ff04097207 */ /* 0x004fca0004000000 */
[----:B------:R-:W-:Y:S01]  /*0130*/  STG.E desc[UR4][R6.64], R9 ;  /* 0x0000000906007986 */ /* 0x000fe2000c101904 */
[----:B------:R-:W-:Y:S05]  /*0140*/  EXIT ;  /* 0x000000000000794d */ /* 0x000fea0003800000 */
.L_x_8:
        /* <DEDUP_REMOVED lines=11> */
.L_x_11:


//--------------------- .nv.shared.reserved.0     --------------------------
	.section	.nv.shared.reserved.0,"aw",@nobits
	.weak		__nv_reservedSMEM_offset_0_alias
	.size		__nv_reservedSMEM_offset_0_alias, 0, 64
	.other		__nv_reservedSMEM_offset_0_alias,@"STO_CUDA_RESERVED_SHARED STV_DEFAULT"
__nv_reservedSMEM_offset_0_alias:
	.zero		0
	.zero		64


//--------------------- .nv.constant0._Z7CompareiPcPiS0_iii --------------------------
	.section	.nv.constant0._Z7CompareiPcPiS0_iii,"a",@progbits
	.sectionflags	@""
	.align	4
.nv.constant0._Z7CompareiPcPiS0_iii:
	.zero		940


//--------------------- .nv.constant0._Z11cuda_selectPiiS_ --------------------------
	.section	.nv.constant0._Z11cuda_selectPiiS_,"a",@progbits
	.sectionflags	@""
	.align	4
.nv.constant0._Z11cuda_selectPiiS_:
	.zero		920


//--------------------- .nv.constant0._Z8populatePiS_S_i --------------------------
	.section	.nv.constant0._Z8populatePiS_S_i,"a",@progbits
	.sectionflags	@""
	.align	4
.nv.constant0._Z8populatePiS_S_i:
	.zero		924


//--------------------- SYMBOLS --------------------------

	.type		.nv.reservedSmem.offset0,@object
	.size		.nv.reservedSmem.offset0,0x4
